//
// Generated by NVIDIA NVVM Compiler
//
// Compiler Build ID: CL-36424714
// Cuda compilation tools, release 13.0, V13.0.88
// Based on NVVM 20.0.0
//

.version 9.0
.target sm_100
.address_size 64

	// .globl	_Z26calculateDistancesKernel2DPfS_S_S_S_S_S_ii

.visible .entry _Z26calculateDistancesKernel2DPfS_S_S_S_S_S_ii(
	.param .u64 .ptr .align 1 _Z26calculateDistancesKernel2DPfS_S_S_S_S_S_ii_param_0,
	.param .u64 .ptr .align 1 _Z26calculateDistancesKernel2DPfS_S_S_S_S_S_ii_param_1,
	.param .u64 .ptr .align 1 _Z26calculateDistancesKernel2DPfS_S_S_S_S_S_ii_param_2,
	.param .u64 .ptr .align 1 _Z26calculateDistancesKernel2DPfS_S_S_S_S_S_ii_param_3,
	.param .u64 .ptr .align 1 _Z26calculateDistancesKernel2DPfS_S_S_S_S_S_ii_param_4,
	.param .u64 .ptr .align 1 _Z26calculateDistancesKernel2DPfS_S_S_S_S_S_ii_param_5,
	.param .u64 .ptr .align 1 _Z26calculateDistancesKernel2DPfS_S_S_S_S_S_ii_param_6,
	.param .u32 _Z26calculateDistancesKernel2DPfS_S_S_S_S_S_ii_param_7,
	.param .u32 _Z26calculateDistancesKernel2DPfS_S_S_S_S_S_ii_param_8
)
{
	.reg .pred 	%p<4>;
	.reg .b32 	%r<14>;
	.reg .b32 	%f<14>;
	.reg .b64 	%rd<27>;

	ld.param.u64 	%rd2, [_Z26calculateDistancesKernel2DPfS_S_S_S_S_S_ii_param_1];
	ld.param.u64 	%rd4, [_Z26calculateDistancesKernel2DPfS_S_S_S_S_S_ii_param_3];
	ld.param.u64 	%rd5, [_Z26calculateDistancesKernel2DPfS_S_S_S_S_S_ii_param_4];
	ld.param.u64 	%rd6, [_Z26calculateDistancesKernel2DPfS_S_S_S_S_S_ii_param_5];
	ld.param.u64 	%rd7, [_Z26calculateDistancesKernel2DPfS_S_S_S_S_S_ii_param_6];
	ld.param.u32 	%r4, [_Z26calculateDistancesKernel2DPfS_S_S_S_S_S_ii_param_7];
	ld.param.u32 	%r5, [_Z26calculateDistancesKernel2DPfS_S_S_S_S_S_ii_param_8];
	mov.u32 	%r6, %ctaid.x;
	mov.u32 	%r7, %ntid.x;
	mov.u32 	%r8, %tid.x;
	mad.lo.s32 	%r1, %r6, %r7, %r8;
	mov.u32 	%r9, %ctaid.y;
	mov.u32 	%r10, %ntid.y;
	mov.u32 	%r11, %tid.y;
	mad.lo.s32 	%r12, %r9, %r10, %r11;
	setp.ge.s32 	%p1, %r1, %r4;
	setp.ge.s32 	%p2, %r12, %r5;
	or.pred  	%p3, %p1, %p2;
	@%p3 bra 	$L__BB0_2;
	ld.param.u64 	%rd26, [_Z26calculateDistancesKernel2DPfS_S_S_S_S_S_ii_param_2];
	ld.param.u64 	%rd25, [_Z26calculateDistancesKernel2DPfS_S_S_S_S_S_ii_param_0];
	cvta.to.global.u64 	%rd8, %rd25;
	cvta.to.global.u64 	%rd9, %rd4;
	cvta.to.global.u64 	%rd10, %rd2;
	cvta.to.global.u64 	%rd11, %rd5;
	cvta.to.global.u64 	%rd12, %rd26;
	cvta.to.global.u64 	%rd13, %rd6;
	cvta.to.global.u64 	%rd14, %rd7;
	mul.wide.s32 	%rd15, %r1, 4;
	add.s64 	%rd16, %rd8, %rd15;
	ld.global.f32 	%f1, [%rd16];
	mul.wide.u32 	%rd17, %r12, 4;
	add.s64 	%rd18, %rd9, %rd17;
	ld.global.f32 	%f2, [%rd18];
	sub.f32 	%f3, %f1, %f2;
	add.s64 	%rd19, %rd10, %rd15;
	ld.global.f32 	%f4, [%rd19];
	add.s64 	%rd20, %rd11, %rd17;
	ld.global.f32 	%f5, [%rd20];
	sub.f32 	%f6, %f4, %f5;
	add.s64 	%rd21, %rd12, %rd15;
	ld.global.f32 	%f7, [%rd21];
	add.s64 	%rd22, %rd13, %rd17;
	ld.global.f32 	%f8, [%rd22];
	sub.f32 	%f9, %f7, %f8;
	mul.f32 	%f10, %f6, %f6;
	fma.rn.f32 	%f11, %f3, %f3, %f10;
	fma.rn.f32 	%f12, %f9, %f9, %f11;
	sqrt.rn.f32 	%f13, %f12;
	mad.lo.s32 	%r13, %r5, %r1, %r12;
	mul.wide.s32 	%rd23, %r13, 4;
	add.s64 	%rd24, %rd14, %rd23;
	st.global.f32 	[%rd24], %f13;
$L__BB0_2:
	ret;

}


// ===== COMPILED SASS (sm_100) =====

	.target	sm_100

	.elftype	@"ET_EXEC"


//--------------------- .note.nv.tkinfo           --------------------------
	.section	.note.nv.tkinfo,"",@"SHT_NOTE"
	.sectionflags	@"SHF_NOTE_NV_TKINFO"
	.tkinfo
        /*0018*/ 	.word	0x00000002
        /*0030*/ 	.string	""
        /*0030*/ 	.string	"ptxas"
        /*0030*/ 	.string	"Cuda compilation tools, release 13.0, V13.0.88"
        /*0030*/ 	.string	"Build cuda_13.0.r13.0/compiler.36424714_0"
        /*0030*/ 	.string	"-arch sm_100 -m 64 "



//--------------------- .note.nv.cuinfo           --------------------------
	.section	.note.nv.cuinfo,"",@"SHT_NOTE"
	.sectionflags	@"SHF_NOTE_NV_CUINFO"
        /*0018*/ 	.short	0x0002
        /*001a*/ 	.short	0x0064
        /*001c*/ 	.short	0x0082
	.zero		2


//--------------------- .nv.info                  --------------------------
	.section	.nv.info,"",@"SHT_CUDA_INFO"
	.align	4


	//----- nvinfo : EIATTR_REGCOUNT
	.align		4
        /*0000*/ 	.byte	0x04, 0x2f
        /*0002*/ 	.short	(.L_1 - .L_0)
	.align		4
.L_0:
        /*0004*/ 	.word	index@(_Z26calculateDistancesKernel2DPfS_S_S_S_S_S_ii)
        /*0008*/ 	.word	0x00000013


	//----- nvinfo : EIATTR_FRAME_SIZE
	.align		4
.L_1:
        /*000c*/ 	.byte	0x04, 0x11
        /*000e*/ 	.short	(.L_3 - .L_2)
	.align		4
.L_2:
        /*0010*/ 	.word	index@($__internal_0_$__cuda_sm20_sqrt_rn_f32_slowpath)
        /*0014*/ 	.word	0x00000000


	//----- nvinfo : EIATTR_FRAME_SIZE
	.align		4
.L_3:
        /*0018*/ 	.byte	0x04, 0x11
        /*001a*/ 	.short	(.L_5 - .L_4)
	.align		4
.L_4:
        /*001c*/ 	.word	index@(_Z26calculateDistancesKernel2DPfS_S_S_S_S_S_ii)
        /*0020*/ 	.word	0x00000000


	//----- nvinfo : EIATTR_MIN_STACK_SIZE
	.align		4
.L_5:
        /*0024*/ 	.byte	0x04, 0x12
        /*0026*/ 	.short	(.L_7 - .L_6)
	.align		4
.L_6:
        /*0028*/ 	.word	index@(_Z26calculateDistancesKernel2DPfS_S_S_S_S_S_ii)
        /*002c*/ 	.word	0x00000000
.L_7:


//--------------------- .nv.compat                --------------------------
	.section	.nv.compat,"",@"SHT_CUDA_COMPAT_INFO"
	.align	4
        /*0000*/ 	.byte	0x02, 0x09, 0x00, 0x00, 0x02, 0x02, 0x01, 0x00, 0x02, 0x05, 0x05, 0x00, 0x03, 0x07, 0x01, 0x01
        /*0010*/ 	.byte	0x02, 0x03, 0x00, 0x00, 0x02, 0x06, 0x01, 0x00, 0x04, 0x0b, 0x08, 0x00, 0x01, 0x00, 0x00, 0x00
        /*0020*/ 	.byte	0x00, 0x00, 0x00, 0x00


//--------------------- .nv.info._Z26calculateDistancesKernel2DPfS_S_S_S_S_S_ii --------------------------
	.section	.nv.info._Z26calculateDistancesKernel2DPfS_S_S_S_S_S_ii,"",@"SHT_CUDA_INFO"
	.sectionflags	@""
	.align	4


	//----- nvinfo : EIATTR_CUDA_API_VERSION
	.align		4
        /*0000*/ 	.byte	0x04, 0x37
        /*0002*/ 	.short	(.L_9 - .L_8)
.L_8:
        /*0004*/ 	.word	0x00000082


	//----- nvinfo : EIATTR_KPARAM_INFO
	.align		4
.L_9:
        /*0008*/ 	.byte	0x04, 0x17
        /*000a*/ 	.short	(.L_11 - .L_10)
.L_10:
        /*000c*/ 	.word	0x00000000
        /*0010*/ 	.short	0x0008
        /*0012*/ 	.short	0x003c
        /*0014*/ 	.byte	0x00, 0xf0, 0x11, 0x00


	//----- nvinfo : EIATTR_KPARAM_INFO
	.align		4
.L_11:
        /*0018*/ 	.byte	0x04, 0x17
        /*001a*/ 	.short	(.L_13 - .L_12)
.L_12:
        /*001c*/ 	.word	0x00000000
        /*0020*/ 	.short	0x0007
        /*0022*/ 	.short	0x0038
        /*0024*/ 	.byte	0x00, 0xf0, 0x11, 0x00


	//----- nvinfo : EIATTR_KPARAM_INFO
	.align		4
.L_13:
        /*0028*/ 	.byte	0x04, 0x17
        /*002a*/ 	.short	(.L_15 - .L_14)
.L_14:
        /*002c*/ 	.word	0x00000000
        /*0030*/ 	.short	0x0006
        /*0032*/ 	.short	0x0030
        /*0034*/ 	.byte	0x00, 0xf5, 0x21, 0x00


	//----- nvinfo : EIATTR_KPARAM_INFO
	.align		4
.L_15:
        /*0038*/ 	.byte	0x04, 0x17
        /*003a*/ 	.short	(.L_17 - .L_16)
.L_16:
        /*003c*/ 	.word	0x00000000
        /*0040*/ 	.short	0x0005
        /*0042*/ 	.short	0x0028
        /*0044*/ 	.byte	0x00, 0xf5, 0x21, 0x00


	//----- nvinfo : EIATTR_KPARAM_INFO
	.align		4
.L_17:
        /*0048*/ 	.byte	0x04, 0x17
        /*004a*/ 	.short	(.L_19 - .L_18)
.L_18:
        /*004c*/ 	.word	0x00000000
        /*0050*/ 	.short	0x0004
        /*0052*/ 	.short	0x0020
        /*0054*/ 	.byte	0x00, 0xf5, 0x21, 0x00


	//----- nvinfo : EIATTR_KPARAM_INFO
	.align		4
.L_19:
        /*0058*/ 	.byte	0x04, 0x17
        /*005a*/ 	.short	(.L_21 - .L_20)
.L_20:
        /*005c*/ 	.word	0x00000000
        /*0060*/ 	.short	0x0003
        /*0062*/ 	.short	0x0018
        /*0064*/ 	.byte	0x00, 0xf5, 0x21, 0x00


	//----- nvinfo : EIATTR_KPARAM_INFO
	.align		4
.L_21:
        /*0068*/ 	.byte	0x04, 0x17
        /*006a*/ 	.short	(.L_23 - .L_22)
.L_22:
        /*006c*/ 	.word	0x00000000
        /*0070*/ 	.short	0x0002
        /*0072*/ 	.short	0x0010
        /*0074*/ 	.byte	0x00, 0xf5, 0x21, 0x00


	//----- nvinfo : EIATTR_KPARAM_INFO
	.align		4
.L_23:
        /*0078*/ 	.byte	0x04, 0x17
        /*007a*/ 	.short	(.L_25 - .L_24)
.L_24:
        /*007c*/ 	.word	0x00000000
        /*0080*/ 	.short	0x0001
        /*0082*/ 	.short	0x0008
        /*0084*/ 	.byte	0x00, 0xf5, 0x21, 0x00


	//----- nvinfo : EIATTR_KPARAM_INFO
	.align		4
.L_25:
        /*0088*/ 	.byte	0x04, 0x17
        /*008a*/ 	.short	(.L_27 - .L_26)
.L_26:
        /*008c*/ 	.word	0x00000000
        /*0090*/ 	.short	0x0000
        /*0092*/ 	.short	0x0000
        /*0094*/ 	.byte	0x00, 0xf5, 0x21, 0x00


	//----- nvinfo : EIATTR_SPARSE_MMA_MASK
	.align		4
.L_27:
        /*0098*/ 	.byte	0x03, 0x50
        /*009a*/ 	.short	0x0000


	//----- nvinfo : EIATTR_MAXREG_COUNT
	.align		4
        /*009c*/ 	.byte	0x03, 0x1b
        /*009e*/ 	.short	0x00ff


	//----- nvinfo : EIATTR_MERCURY_ISA_VERSION
	.align		4
        /*00a0*/ 	.byte	0x03, 0x5f
        /*00a2*/ 	.short	0x0101


	//----- nvinfo : EIATTR_VRC_CTA_INIT_COUNT
	.align		4
        /*00a4*/ 	.byte	0x02, 0x4a
	.zero		1
	.zero		1


	//----- nvinfo : EIATTR_EXIT_INSTR_OFFSETS
	.align		4
        /*00a8*/ 	.byte	0x04, 0x1c
        /*00aa*/ 	.short	(.L_29 - .L_28)


	//   ....[0]....
.L_28:
        /*00ac*/ 	.word	0x000000c0


	//   ....[1]....
        /*00b0*/ 	.word	0x00000380


	//----- nvinfo : EIATTR_CRS_STACK_SIZE
	.align		4
.L_29:
        /*00b4*/ 	.byte	0x04, 0x1e
        /*00b6*/ 	.short	(.L_31 - .L_30)
.L_30:
        /*00b8*/ 	.word	0x00000000


	//----- nvinfo : EIATTR_CBANK_PARAM_SIZE
	.align		4
.L_31:
        /*00bc*/ 	.byte	0x03, 0x19
        /*00be*/ 	.short	0x0040


	//----- nvinfo : EIATTR_PARAM_CBANK
	.align		4
        /*00c0*/ 	.byte	0x04, 0x0a
        /*00c2*/ 	.short	(.L_33 - .L_32)
	.align		4
.L_32:
        /*00c4*/ 	.word	index@(.nv.constant0._Z26calculateDistancesKernel2DPfS_S_S_S_S_S_ii)
        /*00c8*/ 	.short	0x0380
        /*00ca*/ 	.short	0x0040


	//----- nvinfo : EIATTR_SW_WAR
	.align		4
.L_33:
        /*00cc*/ 	.byte	0x04, 0x36
        /*00ce*/ 	.short	(.L_35 - .L_34)
.L_34:
        /*00d0*/ 	.word	0x00000008
.L_35:


//--------------------- .nv.callgraph             --------------------------
	.section	.nv.callgraph,"",@"SHT_CUDA_CALLGRAPH"
	.align	4
	.sectionentsize	8
	.align		4
        /*0000*/ 	.word	0x00000000
	.align		4
        /*0004*/ 	.word	0xffffffff
	.align		4
        /*0008*/ 	.word	0x00000000
	.align		4
        /*000c*/ 	.word	0xfffffffe
	.align		4
        /*0010*/ 	.word	0x00000000
	.align		4
        /*0014*/ 	.word	0xfffffffd
	.align		4
        /*0018*/ 	.word	0x00000000
	.align		4
        /*001c*/ 	.word	0xfffffffc


//--------------------- .text._Z26calculateDistancesKernel2DPfS_S_S_S_S_S_ii --------------------------
	.section	.text._Z26calculateDistancesKernel2DPfS_S_S_S_S_S_ii,"ax",@progbits
	.align	128
        .global         _Z26calculateDistancesKernel2DPfS_S_S_S_S_S_ii
        .type           _Z26calculateDistancesKernel2DPfS_S_S_S_S_S_ii,@function
        .size           _Z26calculateDistancesKernel2DPfS_S_S_S_S_S_ii,(.L_x_5 - _Z26calculateDistancesKernel2DPfS_S_S_S_S_S_ii)
        .other          _Z26calculateDistancesKernel2DPfS_S_S_S_S_S_ii,@"STO_CUDA_ENTRY STV_DEFAULT"
_Z26calculateDistancesKernel2DPfS_S_S_S_S_S_ii:
.text._Z26calculateDistancesKernel2DPfS_S_S_S_S_S_ii:
[----:B------:R-:W-:Y:S01]  /*0000*/  LDC R1, c[0x0][0x37c] ;  /* 0x0000df00ff017b82 */ /* 0x000fe20000000800 */
[----:B------:R-:W0:Y:S07]  /*0010*/  S2R R5, SR_TID.Y ;  /* 0x0000000000057919 */ /* 0x000e2e0000002200 */
[----:B------:R-:W1:Y:S01]  /*0020*/  LDC R3, c[0x0][0x360] ;  /* 0x0000d800ff037b82 */ /* 0x000e620000000800 */
[----:B------:R-:W2:Y:S01]  /*0030*/  LDCU.64 UR6, c[0x0][0x3b8] ;  /* 0x00007700ff0677ac */ /* 0x000ea20008000a00 */
[----:B------:R-:W1:Y:S06]  /*0040*/  S2R R0, SR_TID.X ;  /* 0x0000000000007919 */ /* 0x000e6c0000002100 */
[----:B------:R-:W0:Y:S08]  /*0050*/  S2UR UR5, SR_CTAID.Y ;  /* 0x00000000000579c3 */ /* 0x000e300000002600 */
[----:B------:R-:W0:Y:S08]  /*0060*/  LDC R2, c[0x0][0x364] ;  /* 0x0000d900ff027b82 */ /* 0x000e300000000800 */
[----:B------:R-:W1:Y:S01]  /*0070*/  S2UR UR4, SR_CTAID.X ;  /* 0x00000000000479c3 */ /* 0x000e620000002500 */
[----:B0-----:R-:W-:-:S05]  /*0080*/  IMAD R2, R2, UR5, R5 ;  /* 0x0000000502027c24 */ /* 0x001fca000f8e0205 */
[----:B--2---:R-:W-:Y:S01]  /*0090*/  ISETP.GE.AND P0, PT, R2, UR7, PT ;  /* 0x0000000702007c0c */ /* 0x004fe2000bf06270 */
[----:B-1----:R-:W-:-:S05]  /*00a0*/  IMAD R3, R3, UR4, R0 ;  /* 0x0000000403037c24 */ /* 0x002fca000f8e0200 */
[----:B------:R-:W-:-:S13]  /*00b0*/  ISETP.GE.OR P0, PT, R3, UR6, P0 ;  /* 0x0000000603007c0c */ /* 0x000fda0008706670 */
[----:B------:R-:W-:Y:S05]  /*00c0*/  @P0 EXIT ;  /* 0x000000000000094d */ /* 0x000fea0003800000 */
[----:B------:R-:W0:Y:S01]  /*00d0*/  LDC.64 R12, c[0x0][0x388] ;  /* 0x0000e200ff0c7b82 */ /* 0x000e220000000a00 */
[----:B------:R-:W1:Y:S07]  /*00e0*/  LDCU.64 UR4, c[0x0][0x358] ;  /* 0x00006b00ff0477ac */ /* 0x000e6e0008000a00 */
[----:B------:R-:W2:Y:S08]  /*00f0*/  LDC.64 R14, c[0x0][0x3a0] ;  /* 0x0000e800ff0e7b82 */ /* 0x000eb00000000a00 */
[----:B------:R-:W3:Y:S08]  /*0100*/  LDC.64 R8, c[0x0][0x380] ;  /* 0x0000e000ff087b82 */ /* 0x000ef00000000a00 */
[----:B------:R-:W4:Y:S01]  /*0110*/  LDC.64 R10, c[0x0][0x398] ;  /* 0x0000e600ff0a7b82 */ /* 0x000f220000000a00 */
[----:B0-----:R-:W-:-:S06]  /*0120*/  IMAD.WIDE R12, R3, 0x4, R12 ;  /* 0x00000004030c7825 */ /* 0x001fcc00078e020c */
[----:B-1----:R-:W5:Y:S01]  /*0130*/  LDG.E R12, desc[UR4][R12.64] ;  /* 0x000000040c0c7981 */ /* 0x002f62000c1e1900 */
[----:B------:R-:W0:Y:S01]  /*0140*/  LDC.64 R6, c[0x0][0x390] ;  /* 0x0000e400ff067b82 */ /* 0x000e220000000a00 */
[----:B--2---:R-:W-:-:S06]  /*0150*/  IMAD.WIDE.U32 R14, R2, 0x4, R14 ;  /* 0x00000004020e7825 */ /* 0x004fcc00078e000e */
[----:B------:R-:W5:Y:S01]  /*0160*/  LDG.E R15, desc[UR4][R14.64] ;  /* 0x000000040e0f7981 */ /* 0x000f62000c1e1900 */
[----:B------:R-:W1:Y:S01]  /*0170*/  LDC.64 R4, c[0x0][0x3a8] ;  /* 0x0000ea00ff047b82 */ /* 0x000e620000000a00 */
[----:B---3--:R-:W-:-:S06]  /*0180*/  IMAD.WIDE R8, R3, 0x4, R8 ;  /* 0x0000000403087825 */ /* 0x008fcc00078e0208 */
[----:B------:R2:W3:Y:S01]  /*0190*/  LDG.E R8, desc[UR4][R8.64] ;  /* 0x0000000408087981 */ /* 0x0004e2000c1e1900 */
[----:B----4-:R-:W-:-:S06]  /*01a0*/  IMAD.WIDE.U32 R10, R2, 0x4, R10 ;  /* 0x00000004020a7825 */ /* 0x010fcc00078e000a */
[----:B------:R-:W3:Y:S01]  /*01b0*/  LDG.E R11, desc[UR4][R10.64] ;  /* 0x000000040a0b7981 */ /* 0x000ee2000c1e1900 */
[----:B0-----:R-:W-:-:S06]  /*01c0*/  IMAD.WIDE R6, R3, 0x4, R6 ;  /* 0x0000000403067825 */ /* 0x001fcc00078e0206 */
[----:B------:R-:W4:Y:S01]  /*01d0*/  LDG.E R6, desc[UR4][R6.64] ;  /* 0x0000000406067981 */ /* 0x000f22000c1e1900 */
[----:B-1----:R-:W-:-:S06]  /*01e0*/  IMAD.WIDE.U32 R4, R2, 0x4, R4 ;  /* 0x0000000402047825 */ /* 0x002fcc00078e0004 */
[----:B------:R-:W4:Y:S01]  /*01f0*/  LDG.E R5, desc[UR4][R4.64] ;  /* 0x0000000404057981 */ /* 0x000f22000c1e1900 */
[----:B------:R-:W-:Y:S01]  /*0200*/  BSSY.RECONVERGENT B0, `(.L_x_0) ;  /* 0x0000012000007945 */ /* 0x000fe20003800200 */
[----:B-----5:R-:W-:-:S04]  /*0210*/  FADD R16, R12, -R15 ;  /* 0x8000000f0c107221 */ /* 0x020fc80000000000 */
[----:B--2---:R-:W-:Y:S01]  /*0220*/  FMUL R9, R16, R16 ;  /* 0x0000001010097220 */ /* 0x004fe20000400000 */
[----:B---3--:R-:W-:-:S04]  /*0230*/  FADD R0, R8, -R11 ;  /* 0x8000000b08007221 */ /* 0x008fc80000000000 */
[----:B------:R-:W-:Y:S01]  /*0240*/  FFMA R9, R0, R0, R9 ;  /* 0x0000000000097223 */ /* 0x000fe20000000009 */
[----:B----4-:R-:W-:-:S04]  /*0250*/  FADD R8, R6, -R5 ;  /* 0x8000000506087221 */ /* 0x010fc80000000000 */
[----:B------:R-:W-:-:S05]  /*0260*/  FFMA R0, R8, R8, R9 ;  /* 0x0000000808007223 */ /* 0x000fca0000000009 */
[----:B------:R-:W-:Y:S01]  /*0270*/  IADD3 R8, PT, PT, R0, -0xd000000, RZ ;  /* 0xf300000000087810 */ /* 0x000fe20007ffe0ff */
[----:B------:R0:W1:Y:S03]  /*0280*/  MUFU.RSQ R9, R0 ;  /* 0x0000000000097308 */ /* 0x0000660000001400 */
[----:B------:R-:W-:-:S13]  /*0290*/  ISETP.GT.U32.AND P0, PT, R8, 0x727fffff, PT ;  /* 0x727fffff0800780c */ /* 0x000fda0003f04070 */
[----:B0-----:R-:W-:Y:S05]  /*02a0*/  @!P0 BRA `(.L_x_1) ;  /* 0x00000000000c8947 */ /* 0x001fea0003800000 */
[----:B-1----:R-:W-:-:S07]  /*02b0*/  MOV R9, 0x2d0 ;  /* 0x000002d000097802 */ /* 0x002fce0000000f00 */
[----:B------:R-:W-:Y:S05]  /*02c0*/  CALL.REL.NOINC `($__internal_0_$__cuda_sm20_sqrt_rn_f32_slowpath) ;  /* 0x0000000000307944 */ /* 0x000fea0003c00000 */
[----:B------:R-:W-:Y:S05]  /*02d0*/  BRA `(.L_x_2) ;  /* 0x0000000000107947 */ /* 0x000fea0003800000 */
.L_x_1:
[----:B-1----:R-:W-:Y:S01]  /*02e0*/  FMUL.FTZ R7, R0, R9 ;  /* 0x0000000900077220 */ /* 0x002fe20000410000 */
[----:B------:R-:W-:-:S03]  /*02f0*/  FMUL.FTZ R9, R9, 0.5 ;  /* 0x3f00000009097820 */ /* 0x000fc60000410000 */
[----:B------:R-:W-:-:S04]  /*0300*/  FFMA R0, -R7, R7, R0 ;  /* 0x0000000707007223 */ /* 0x000fc80000000100 */
[----:B------:R-:W-:-:S07]  /*0310*/  FFMA R7, R0, R9, R7 ;  /* 0x0000000900077223 */ /* 0x000fce0000000007 */
.L_x_2:
[----:B------:R-:W-:Y:S05]  /*0320*/  BSYNC.RECONVERGENT B0 ;  /* 0x0000000000007941 */ /* 0x000fea0003800200 */
.L_x_0:
[----:B------:R-:W0:Y:S01]  /*0330*/  LDC.64 R4, c[0x0][0x3b0] ;  /* 0x0000ec00ff047b82 */ /* 0x000e220000000a00 */
[----:B------:R-:W1:Y:S02]  /*0340*/  LDCU UR6, c[0x0][0x3bc] ;  /* 0x00007780ff0677ac */ /* 0x000e640008000800 */
[----:B-1----:R-:W-:-:S04]  /*0350*/  IMAD R3, R3, UR6, R2 ;  /* 0x0000000603037c24 */ /* 0x002fc8000f8e0202 */
[----:B0-----:R-:W-:-:S05]  /*0360*/  IMAD.WIDE R2, R3, 0x4, R4 ;  /* 0x0000000403027825 */ /* 0x001fca00078e0204 */
[----:B------:R-:W-:Y:S01]  /*0370*/  STG.E desc[UR4][R2.64], R7 ;  /* 0x0000000702007986 */ /* 0x000fe2000c101904 */
[----:B------:R-:W-:Y:S05]  /*0380*/  EXIT ;  /* 0x000000000000794d */ /* 0x000fea0003800000 */
        .weak           $__internal_0_$__cuda_sm20_sqrt_rn_f32_slowpath
        .type           $__internal_0_$__cuda_sm20_sqrt_rn_f32_slowpath,@function
        .size           $__internal_0_$__cuda_sm20_sqrt_rn_f32_slowpath,(.L_x_5 - $__internal_0_$__cuda_sm20_sqrt_rn_f32_slowpath)
$__internal_0_$__cuda_sm20_sqrt_rn_f32_slowpath:
[----:B------:R-:W-:-:S13]  /*0390*/  LOP3.LUT P0, RZ, R0, 0x7fffffff, RZ, 0xc0, !PT ;  /* 0x7fffffff00ff7812 */ /* 0x000fda000780c0ff */
[----:B------:R-:W-:Y:S01]  /*03a0*/  @!P0 MOV R4, R0 ;  /* 0x0000000000048202 */ /* 0x000fe20000000f00 */
[----:B------:R-:W-:Y:S06]  /*03b0*/  @!P0 BRA `(.L_x_3) ;  /* 0x0000000000408947 */ /* 0x000fec0003800000 */
[----:B------:R-:W-:-:S13]  /*03c0*/  FSETP.GEU.FTZ.AND P0, PT, R0, RZ, PT ;  /* 0x000000ff0000720b */ /* 0x000fda0003f1e000 */
[----:B------:R-:W-:Y:S01]  /*03d0*/  @!P0 MOV R4, 0x7fffffff ;  /* 0x7fffffff00048802 */ /* 0x000fe20000000f00 */
[----:B------:R-:W-:Y:S06]  /*03e0*/  @!P0 BRA `(.L_x_3) ;  /* 0x0000000000348947 */ /* 0x000fec0003800000 */
[----:B------:R-:W-:-:S13]  /*03f0*/  FSETP.GTU.FTZ.AND P0, PT, |R0|, +INF , PT ;  /* 0x7f8000000000780b */ /* 0x000fda0003f1c200 */
[----:B------:R-:W-:Y:S01]  /*0400*/  @P0 FADD.FTZ R4, R0, 1 ;  /* 0x3f80000000040421 */ /* 0x000fe20000010000 */
[----:B------:R-:W-:Y:S06]  /*0410*/  @P0 BRA `(.L_x_3) ;  /* 0x0000000000280947 */ /* 0x000fec0003800000 */
[----:B------:R-:W-:-:S13]  /*0420*/  FSETP.NEU.FTZ.AND P0, PT, |R0|, +INF , PT ;  /* 0x7f8000000000780b */ /* 0x000fda0003f1d200 */
[----:B------:R-:W-:-:S04]  /*0430*/  @P0 FFMA R5, R0, 1.84467440737095516160e+19, RZ ;  /* 0x5f80000000050823 */ /* 0x000fc800000000ff */
[----:B------:R-:W0:Y:S02]  /*0440*/  @P0 MUFU.RSQ R4, R5 ;  /* 0x0000000500040308 */ /* 0x000e240000001400 */
[----:B0-----:R-:W-:Y:S01]  /*0450*/  @P0 FMUL.FTZ R6, R5, R4 ;  /* 0x0000000405060220 */ /* 0x001fe20000410000 */
[----:B------:R-:W-:Y:S01]  /*0460*/  @P0 FMUL.FTZ R8, R4, 0.5 ;  /* 0x3f00000004080820 */ /* 0x000fe20000410000 */
[----:B------:R-:W-:Y:S02]  /*0470*/  @!P0 MOV R4, R0 ;  /* 0x0000000000048202 */ /* 0x000fe40000000f00 */
[----:B------:R-:W-:-:S04]  /*0480*/  @P0 FADD.FTZ R7, -R6, -RZ ;  /* 0x800000ff06070221 */ /* 0x000fc80000010100 */
[----:B------:R-:W-:-:S04]  /*0490*/  @P0 FFMA R7, R6, R7, R5 ;  /* 0x0000000706070223 */ /* 0x000fc80000000005 */
[----:B------:R-:W-:-:S04]  /*04a0*/  @P0 FFMA R7, R7, R8, R6 ;  /* 0x0000000807070223 */ /* 0x000fc80000000006 */
[----:B------:R-:W-:-:S07]  /*04b0*/  @P0 FMUL.FTZ R4, R7, 2.3283064365386962891e-10 ;  /* 0x2f80000007040820 */ /* 0x000fce0000410000 */
.L_x_3:
[----:B------:R-:W-:Y:S01]  /*04c0*/  HFMA2 R5, -RZ, RZ, 0, 0 ;  /* 0x00000000ff057431 */ /* 0x000fe200000001ff */
[----:B------:R-:W-:Y:S02]  /*04d0*/  MOV R7, R4 ;  /* 0x0000000400077202 */ /* 0x000fe40000000f00 */
[----:B------:R-:W-:-:S04]  /*04e0*/  MOV R4, R9 ;  /* 0x0000000900047202 */ /* 0x000fc80000000f00 */
[----:B------:R-:W-:Y:S05]  /*04f0*/  RET.REL.NODEC R4 `(_Z26calculateDistancesKernel2DPfS_S_S_S_S_S_ii) ;  /* 0xfffffff804c07950 */ /* 0x000fea0003c3ffff */
.L_x_4:
[----:B------:R-:W-:-:S00]  /*0500*/  BRA `(.L_x_4) ;  /* 0xfffffffc00fc7947 */ /* 0x000fc0000383ffff */
[----:B------:R-:W-:-:S00]  /*0510*/  NOP ;  /* 0x0000000000007918 */ /* 0x000fc00000000000 */
        /* <DEDUP_REMOVED lines=14> */
.L_x_5:


//--------------------- .nv.shared.reserved.0     --------------------------
	.section	.nv.shared.reserved.0,"aw",@nobits
	.weak		__nv_reservedSMEM_offset_0_alias
	.size		__nv_reservedSMEM_offset_0_alias, 0, 64
	.other		__nv_reservedSMEM_offset_0_alias,@"STO_CUDA_RESERVED_SHARED STV_DEFAULT"
__nv_reservedSMEM_offset_0_alias:
	.zero		0
	.zero		64


//--------------------- .nv.constant0._Z26calculateDistancesKernel2DPfS_S_S_S_S_S_ii --------------------------
	.section	.nv.constant0._Z26calculateDistancesKernel2DPfS_S_S_S_S_S_ii,"a",@progbits
	.sectionflags	@""
	.align	4
.nv.constant0._Z26calculateDistancesKernel2DPfS_S_S_S_S_S_ii:
	.zero		960


//--------------------- SYMBOLS --------------------------

	.type		.nv.reservedSmem.offset0,@object
	.size		.nv.reservedSmem.offset0,0x4
